//
// Generated by NVIDIA NVVM Compiler
//
// Compiler Build ID: CL-36424714
// Cuda compilation tools, release 13.0, V13.0.88
// Based on NVVM 20.0.0
//

.version 9.0
.target sm_100
.address_size 64

	// .globl	_Z10count_sortPiS_i

.visible .entry _Z10count_sortPiS_i(
	.param .u64 .ptr .align 1 _Z10count_sortPiS_i_param_0,
	.param .u64 .ptr .align 1 _Z10count_sortPiS_i_param_1,
	.param .u32 _Z10count_sortPiS_i_param_2
)
{
	.reg .pred 	%p<40>;
	.reg .b32 	%r<137>;
	.reg .b64 	%rd<26>;

	ld.param.u64 	%rd11, [_Z10count_sortPiS_i_param_0];
	ld.param.u64 	%rd10, [_Z10count_sortPiS_i_param_1];
	ld.param.u32 	%r31, [_Z10count_sortPiS_i_param_2];
	cvta.to.global.u64 	%rd1, %rd11;
	mov.u32 	%r32, %tid.x;
	mov.u32 	%r33, %ctaid.x;
	mov.u32 	%r34, %ntid.x;
	mad.lo.s32 	%r1, %r33, %r34, %r32;
	setp.ge.s32 	%p1, %r1, %r31;
	@%p1 bra 	$L__BB0_16;
	mul.wide.s32 	%rd13, %r1, 4;
	add.s64 	%rd14, %rd1, %rd13;
	ld.global.u32 	%r2, [%rd14];
	setp.lt.s32 	%p2, %r31, 1;
	mov.b64 	%rd25, 0;
	@%p2 bra 	$L__BB0_15;
	and.b32  	%r3, %r31, 15;
	setp.lt.u32 	%p3, %r31, 16;
	mov.b32 	%r136, 0;
	mov.u32 	%r130, %r136;
	@%p3 bra 	$L__BB0_5;
	and.b32  	%r130, %r31, 2147483632;
	neg.s32 	%r123, %r130;
	add.s64 	%rd23, %rd1, 32;
	mov.b32 	%r136, 0;
$L__BB0_4:
	.pragma "nounroll";
	ld.global.u32 	%r38, [%rd23+-32];
	setp.ge.s32 	%p4, %r2, %r38;
	selp.u32 	%r39, 1, 0, %p4;
	add.s32 	%r40, %r136, %r39;
	ld.global.u32 	%r41, [%rd23+-28];
	setp.ge.s32 	%p5, %r2, %r41;
	selp.u32 	%r42, 1, 0, %p5;
	add.s32 	%r43, %r40, %r42;
	ld.global.u32 	%r44, [%rd23+-24];
	setp.ge.s32 	%p6, %r2, %r44;
	selp.u32 	%r45, 1, 0, %p6;
	add.s32 	%r46, %r43, %r45;
	ld.global.u32 	%r47, [%rd23+-20];
	setp.ge.s32 	%p7, %r2, %r47;
	selp.u32 	%r48, 1, 0, %p7;
	add.s32 	%r49, %r46, %r48;
	ld.global.u32 	%r50, [%rd23+-16];
	setp.ge.s32 	%p8, %r2, %r50;
	selp.u32 	%r51, 1, 0, %p8;
	add.s32 	%r52, %r49, %r51;
	ld.global.u32 	%r53, [%rd23+-12];
	setp.ge.s32 	%p9, %r2, %r53;
	selp.u32 	%r54, 1, 0, %p9;
	add.s32 	%r55, %r52, %r54;
	ld.global.u32 	%r56, [%rd23+-8];
	setp.ge.s32 	%p10, %r2, %r56;
	selp.u32 	%r57, 1, 0, %p10;
	add.s32 	%r58, %r55, %r57;
	ld.global.u32 	%r59, [%rd23+-4];
	setp.ge.s32 	%p11, %r2, %r59;
	selp.u32 	%r60, 1, 0, %p11;
	add.s32 	%r61, %r58, %r60;
	ld.global.u32 	%r62, [%rd23];
	setp.ge.s32 	%p12, %r2, %r62;
	selp.u32 	%r63, 1, 0, %p12;
	add.s32 	%r64, %r61, %r63;
	ld.global.u32 	%r65, [%rd23+4];
	setp.ge.s32 	%p13, %r2, %r65;
	selp.u32 	%r66, 1, 0, %p13;
	add.s32 	%r67, %r64, %r66;
	ld.global.u32 	%r68, [%rd23+8];
	setp.ge.s32 	%p14, %r2, %r68;
	selp.u32 	%r69, 1, 0, %p14;
	add.s32 	%r70, %r67, %r69;
	ld.global.u32 	%r71, [%rd23+12];
	setp.ge.s32 	%p15, %r2, %r71;
	selp.u32 	%r72, 1, 0, %p15;
	add.s32 	%r73, %r70, %r72;
	ld.global.u32 	%r74, [%rd23+16];
	setp.ge.s32 	%p16, %r2, %r74;
	selp.u32 	%r75, 1, 0, %p16;
	add.s32 	%r76, %r73, %r75;
	ld.global.u32 	%r77, [%rd23+20];
	setp.ge.s32 	%p17, %r2, %r77;
	selp.u32 	%r78, 1, 0, %p17;
	add.s32 	%r79, %r76, %r78;
	ld.global.u32 	%r80, [%rd23+24];
	setp.ge.s32 	%p18, %r2, %r80;
	selp.u32 	%r81, 1, 0, %p18;
	add.s32 	%r82, %r79, %r81;
	ld.global.u32 	%r83, [%rd23+28];
	setp.ge.s32 	%p19, %r2, %r83;
	selp.u32 	%r84, 1, 0, %p19;
	add.s32 	%r136, %r82, %r84;
	add.s32 	%r123, %r123, 16;
	add.s64 	%rd23, %rd23, 64;
	setp.ne.s32 	%p20, %r123, 0;
	@%p20 bra 	$L__BB0_4;
$L__BB0_5:
	setp.eq.s32 	%p21, %r3, 0;
	@%p21 bra 	$L__BB0_14;
	and.b32  	%r13, %r31, 7;
	setp.lt.u32 	%p22, %r3, 8;
	@%p22 bra 	$L__BB0_8;
	mul.wide.u32 	%rd15, %r130, 4;
	add.s64 	%rd16, %rd1, %rd15;
	ld.global.u32 	%r86, [%rd16];
	setp.ge.s32 	%p23, %r2, %r86;
	selp.u32 	%r87, 1, 0, %p23;
	add.s32 	%r88, %r136, %r87;
	ld.global.u32 	%r89, [%rd16+4];
	setp.ge.s32 	%p24, %r2, %r89;
	selp.u32 	%r90, 1, 0, %p24;
	add.s32 	%r91, %r88, %r90;
	ld.global.u32 	%r92, [%rd16+8];
	setp.ge.s32 	%p25, %r2, %r92;
	selp.u32 	%r93, 1, 0, %p25;
	add.s32 	%r94, %r91, %r93;
	ld.global.u32 	%r95, [%rd16+12];
	setp.ge.s32 	%p26, %r2, %r95;
	selp.u32 	%r96, 1, 0, %p26;
	add.s32 	%r97, %r94, %r96;
	ld.global.u32 	%r98, [%rd16+16];
	setp.ge.s32 	%p27, %r2, %r98;
	selp.u32 	%r99, 1, 0, %p27;
	add.s32 	%r100, %r97, %r99;
	ld.global.u32 	%r101, [%rd16+20];
	setp.ge.s32 	%p28, %r2, %r101;
	selp.u32 	%r102, 1, 0, %p28;
	add.s32 	%r103, %r100, %r102;
	ld.global.u32 	%r104, [%rd16+24];
	setp.ge.s32 	%p29, %r2, %r104;
	selp.u32 	%r105, 1, 0, %p29;
	add.s32 	%r106, %r103, %r105;
	ld.global.u32 	%r107, [%rd16+28];
	setp.ge.s32 	%p30, %r2, %r107;
	selp.u32 	%r108, 1, 0, %p30;
	add.s32 	%r136, %r106, %r108;
	add.s32 	%r130, %r130, 8;
$L__BB0_8:
	setp.eq.s32 	%p31, %r13, 0;
	@%p31 bra 	$L__BB0_14;
	and.b32  	%r19, %r31, 3;
	setp.lt.u32 	%p32, %r13, 4;
	@%p32 bra 	$L__BB0_11;
	mul.wide.u32 	%rd17, %r130, 4;
	add.s64 	%rd18, %rd1, %rd17;
	ld.global.u32 	%r110, [%rd18];
	setp.ge.s32 	%p33, %r2, %r110;
	selp.u32 	%r111, 1, 0, %p33;
	add.s32 	%r112, %r136, %r111;
	ld.global.u32 	%r113, [%rd18+4];
	setp.ge.s32 	%p34, %r2, %r113;
	selp.u32 	%r114, 1, 0, %p34;
	add.s32 	%r115, %r112, %r114;
	ld.global.u32 	%r116, [%rd18+8];
	setp.ge.s32 	%p35, %r2, %r116;
	selp.u32 	%r117, 1, 0, %p35;
	add.s32 	%r118, %r115, %r117;
	ld.global.u32 	%r119, [%rd18+12];
	setp.ge.s32 	%p36, %r2, %r119;
	selp.u32 	%r120, 1, 0, %p36;
	add.s32 	%r136, %r118, %r120;
	add.s32 	%r130, %r130, 4;
$L__BB0_11:
	setp.eq.s32 	%p37, %r19, 0;
	@%p37 bra 	$L__BB0_14;
	mul.wide.u32 	%rd19, %r130, 4;
	add.s64 	%rd24, %rd1, %rd19;
	neg.s32 	%r134, %r19;
$L__BB0_13:
	.pragma "nounroll";
	ld.global.u32 	%r121, [%rd24];
	setp.ge.s32 	%p38, %r2, %r121;
	selp.u32 	%r122, 1, 0, %p38;
	add.s32 	%r136, %r136, %r122;
	add.s64 	%rd24, %rd24, 4;
	add.s32 	%r134, %r134, 1;
	setp.ne.s32 	%p39, %r134, 0;
	@%p39 bra 	$L__BB0_13;
$L__BB0_14:
	cvt.u64.u32 	%rd25, %r136;
$L__BB0_15:
	cvta.to.global.u64 	%rd20, %rd10;
	shl.b64 	%rd21, %rd25, 2;
	add.s64 	%rd22, %rd20, %rd21;
	st.global.u32 	[%rd22], %r2;
$L__BB0_16:
	ret;

}


// ===== COMPILED SASS (sm_100) =====

	.target	sm_100

	.elftype	@"ET_EXEC"


//--------------------- .note.nv.tkinfo           --------------------------
	.section	.note.nv.tkinfo,"",@"SHT_NOTE"
	.sectionflags	@"SHF_NOTE_NV_TKINFO"
	.tkinfo
        /*0018*/ 	.word	0x00000002
        /*0030*/ 	.string	""
        /*0030*/ 	.string	"ptxas"
        /*0030*/ 	.string	"Cuda compilation tools, release 13.0, V13.0.88"
        /*0030*/ 	.string	"Build cuda_13.0.r13.0/compiler.36424714_0"
        /*0030*/ 	.string	"-arch sm_100 -m 64 "



//--------------------- .note.nv.cuinfo           --------------------------
	.section	.note.nv.cuinfo,"",@"SHT_NOTE"
	.sectionflags	@"SHF_NOTE_NV_CUINFO"
        /*0018*/ 	.short	0x0002
        /*001a*/ 	.short	0x0064
        /*001c*/ 	.short	0x0082
	.zero		2


//--------------------- .nv.info                  --------------------------
	.section	.nv.info,"",@"SHT_CUDA_INFO"
	.align	4


	//----- nvinfo : EIATTR_REGCOUNT
	.align		4
        /*0000*/ 	.byte	0x04, 0x2f
        /*0002*/ 	.short	(.L_1 - .L_0)
	.align		4
.L_0:
        /*0004*/ 	.word	index@(_Z10count_sortPiS_i)
        /*0008*/ 	.word	0x00000020


	//----- nvinfo : EIATTR_FRAME_SIZE
	.align		4
.L_1:
        /*000c*/ 	.byte	0x04, 0x11
        /*000e*/ 	.short	(.L_3 - .L_2)
	.align		4
.L_2:
        /*0010*/ 	.word	index@(_Z10count_sortPiS_i)
        /*0014*/ 	.word	0x00000000


	//----- nvinfo : EIATTR_MIN_STACK_SIZE
	.align		4
.L_3:
        /*0018*/ 	.byte	0x04, 0x12
        /*001a*/ 	.short	(.L_5 - .L_4)
	.align		4
.L_4:
        /*001c*/ 	.word	index@(_Z10count_sortPiS_i)
        /*0020*/ 	.word	0x00000000
.L_5:


//--------------------- .nv.compat                --------------------------
	.section	.nv.compat,"",@"SHT_CUDA_COMPAT_INFO"
	.align	4
        /*0000*/ 	.byte	0x02, 0x09, 0x00, 0x00, 0x02, 0x02, 0x01, 0x00, 0x02, 0x05, 0x05, 0x00, 0x03, 0x07, 0x01, 0x01
        /*0010*/ 	.byte	0x02, 0x03, 0x00, 0x00, 0x02, 0x06, 0x01, 0x00, 0x04, 0x0b, 0x08, 0x00, 0x09, 0x00, 0x00, 0x00
        /*0020*/ 	.byte	0x00, 0x00, 0x00, 0x00


//--------------------- .nv.info._Z10count_sortPiS_i --------------------------
	.section	.nv.info._Z10count_sortPiS_i,"",@"SHT_CUDA_INFO"
	.sectionflags	@""
	.align	4


	//----- nvinfo : EIATTR_CUDA_API_VERSION
	.align		4
        /*0000*/ 	.byte	0x04, 0x37
        /*0002*/ 	.short	(.L_7 - .L_6)
.L_6:
        /*0004*/ 	.word	0x00000082


	//----- nvinfo : EIATTR_KPARAM_INFO
	.align		4
.L_7:
        /*0008*/ 	.byte	0x04, 0x17
        /*000a*/ 	.short	(.L_9 - .L_8)
.L_8:
        /*000c*/ 	.word	0x00000000
        /*0010*/ 	.short	0x0002
        /*0012*/ 	.short	0x0010
        /*0014*/ 	.byte	0x00, 0xf0, 0x11, 0x00


	//----- nvinfo : EIATTR_KPARAM_INFO
	.align		4
.L_9:
        /*0018*/ 	.byte	0x04, 0x17
        /*001a*/ 	.short	(.L_11 - .L_10)
.L_10:
        /*001c*/ 	.word	0x00000000
        /*0020*/ 	.short	0x0001
        /*0022*/ 	.short	0x0008
        /*0024*/ 	.byte	0x00, 0xf5, 0x21, 0x00


	//----- nvinfo : EIATTR_KPARAM_INFO
	.align		4
.L_11:
        /*0028*/ 	.byte	0x04, 0x17
        /*002a*/ 	.short	(.L_13 - .L_12)
.L_12:
        /*002c*/ 	.word	0x00000000
        /*0030*/ 	.short	0x0000
        /*0032*/ 	.short	0x0000
        /*0034*/ 	.byte	0x00, 0xf5, 0x21, 0x00


	//----- nvinfo : EIATTR_SPARSE_MMA_MASK
	.align		4
.L_13:
        /*0038*/ 	.byte	0x03, 0x50
        /*003a*/ 	.short	0x0000


	//----- nvinfo : EIATTR_MAXREG_COUNT
	.align		4
        /*003c*/ 	.byte	0x03, 0x1b
        /*003e*/ 	.short	0x00ff


	//----- nvinfo : EIATTR_MERCURY_ISA_VERSION
	.align		4
        /*0040*/ 	.byte	0x03, 0x5f
        /*0042*/ 	.short	0x0101


	//----- nvinfo : EIATTR_VRC_CTA_INIT_COUNT
	.align		4
        /*0044*/ 	.byte	0x02, 0x4a
	.zero		1
	.zero		1


	//----- nvinfo : EIATTR_EXIT_INSTR_OFFSETS
	.align		4
        /*0048*/ 	.byte	0x04, 0x1c
        /*004a*/ 	.short	(.L_15 - .L_14)


	//   ....[0]....
.L_14:
        /*004c*/ 	.word	0x00000070


	//   ....[1]....
        /*0050*/ 	.word	0x00000b40


	//----- nvinfo : EIATTR_CBANK_PARAM_SIZE
	.align		4
.L_15:
        /*0054*/ 	.byte	0x03, 0x19
        /*0056*/ 	.short	0x0014


	//----- nvinfo : EIATTR_PARAM_CBANK
	.align		4
        /*0058*/ 	.byte	0x04, 0x0a
        /*005a*/ 	.short	(.L_17 - .L_16)
	.align		4
.L_16:
        /*005c*/ 	.word	index@(.nv.constant0._Z10count_sortPiS_i)
        /*0060*/ 	.short	0x0380
        /*0062*/ 	.short	0x0014


	//----- nvinfo : EIATTR_SW_WAR
	.align		4
.L_17:
        /*0064*/ 	.byte	0x04, 0x36
        /*0066*/ 	.short	(.L_19 - .L_18)
.L_18:
        /*0068*/ 	.word	0x00000008
.L_19:


//--------------------- .nv.callgraph             --------------------------
	.section	.nv.callgraph,"",@"SHT_CUDA_CALLGRAPH"
	.align	4
	.sectionentsize	8
	.align		4
        /*0000*/ 	.word	0x00000000
	.align		4
        /*0004*/ 	.word	0xffffffff
	.align		4
        /*0008*/ 	.word	0x00000000
	.align		4
        /*000c*/ 	.word	0xfffffffe
	.align		4
        /*0010*/ 	.word	0x00000000
	.align		4
        /*0014*/ 	.word	0xfffffffd
	.align		4
        /*0018*/ 	.word	0x00000000
	.align		4
        /*001c*/ 	.word	0xfffffffc


//--------------------- .text._Z10count_sortPiS_i --------------------------
	.section	.text._Z10count_sortPiS_i,"ax",@progbits
	.align	128
        .global         _Z10count_sortPiS_i
        .type           _Z10count_sortPiS_i,@function
        .size           _Z10count_sortPiS_i,(.L_x_8 - _Z10count_sortPiS_i)
        .other          _Z10count_sortPiS_i,@"STO_CUDA_ENTRY STV_DEFAULT"
_Z10count_sortPiS_i:
.text._Z10count_sortPiS_i:
[----:B------:R-:W-:Y:S01]  /*0000*/  LDC R1, c[0x0][0x37c] ;  /* 0x0000df00ff017b82 */ /* 0x000fe20000000800 */
[----:B------:R-:W0:Y:S07]  /*0010*/  S2R R5, SR_TID.X ;  /* 0x0000000000057919 */ /* 0x000e2e0000002100 */
[----:B------:R-:W0:Y:S01]  /*0020*/  S2UR UR4, SR_CTAID.X ;  /* 0x00000000000479c3 */ /* 0x000e220000002500 */
[----:B------:R-:W1:Y:S07]  /*0030*/  LDCU UR9, c[0x0][0x390] ;  /* 0x00007200ff0977ac */ /* 0x000e6e0008000800 */
[----:B------:R-:W0:Y:S02]  /*0040*/  LDC R0, c[0x0][0x360] ;  /* 0x0000d800ff007b82 */ /* 0x000e240000000800 */
[----:B0-----:R-:W-:-:S05]  /*0050*/  IMAD R5, R0, UR4, R5 ;  /* 0x0000000400057c24 */ /* 0x001fca000f8e0205 */
[----:B-1----:R-:W-:-:S13]  /*0060*/  ISETP.GE.AND P0, PT, R5, UR9, PT ;  /* 0x0000000905007c0c */ /* 0x002fda000bf06270 */
[----:B------:R-:W-:Y:S05]  /*0070*/  @P0 EXIT ;  /* 0x000000000000094d */ /* 0x000fea0003800000 */
[----:B------:R-:W0:Y:S01]  /*0080*/  LDC.64 R2, c[0x0][0x380] ;  /* 0x0000e000ff027b82 */ /* 0x000e220000000a00 */
[----:B------:R-:W1:Y:S01]  /*0090*/  LDCU.64 UR10, c[0x0][0x358] ;  /* 0x00006b00ff0a77ac */ /* 0x000e620008000a00 */
[----:B0-----:R-:W-:-:S05]  /*00a0*/  IMAD.WIDE R4, R5, 0x4, R2 ;  /* 0x0000000405047825 */ /* 0x001fca00078e0202 */
[----:B-1----:R0:W5:Y:S01]  /*00b0*/  LDG.E R0, desc[UR10][R4.64] ;  /* 0x0000000a04007981 */ /* 0x002162000c1e1900 */
[----:B------:R-:W-:Y:S01]  /*00c0*/  UISETP.GE.AND UP0, UPT, UR9, 0x1, UPT ;  /* 0x000000010900788c */ /* 0x000fe2000bf06270 */
[----:B------:R-:W-:-:S08]  /*00d0*/  CS2R R6, SRZ ;  /* 0x0000000000067805 */ /* 0x000fd0000001ff00 */
[----:B0-----:R-:W-:Y:S05]  /*00e0*/  BRA.U !UP0, `(.L_x_0) ;  /* 0x0000000908847547 */ /* 0x001fea000b800000 */
[----:B------:R-:W-:Y:S01]  /*00f0*/  UISETP.GE.U32.AND UP1, UPT, UR9, 0x10, UPT ;  /* 0x000000100900788c */ /* 0x000fe2000bf26070 */
[----:B------:R-:W-:Y:S01]  /*0100*/  CS2R R6, SRZ ;  /* 0x0000000000067805 */ /* 0x000fe2000001ff00 */
[----:B------:R-:W-:-:S04]  /*0110*/  ULOP3.LUT UR6, UR9, 0xf, URZ, 0xc0, !UPT ;  /* 0x0000000f09067892 */ /* 0x000fc8000f8ec0ff */
[----:B------:R-:W-:-:S03]  /*0120*/  UISETP.NE.AND UP0, UPT, UR6, URZ, UPT ;  /* 0x000000ff0600728c */ /* 0x000fc6000bf05270 */
[----:B------:R-:W-:Y:S08]  /*0130*/  BRA.U !UP1, `(.L_x_1) ;  /* 0x0000000509387547 */ /* 0x000ff0000b800000 */
[----:B------:R-:W0:Y:S01]  /*0140*/  LDCU.64 UR4, c[0x0][0x380] ;  /* 0x00007000ff0477ac */ /* 0x000e220008000a00 */
[----:B------:R-:W-:Y:S01]  /*0150*/  IMAD.MOV.U32 R6, RZ, RZ, RZ ;  /* 0x000000ffff067224 */ /* 0x000fe200078e00ff */
[----:B------:R-:W-:-:S04]  /*0160*/  ULOP3.LUT UR7, UR9, 0x7ffffff0, URZ, 0xc0, !UPT ;  /* 0x7ffffff009077892 */ /* 0x000fc8000f8ec0ff */
[----:B------:R-:W-:Y:S02]  /*0170*/  UIADD3 UR8, UPT, UPT, -UR7, URZ, URZ ;  /* 0x000000ff07087290 */ /* 0x000fe4000fffe1ff */
[----:B------:R-:W-:Y:S01]  /*0180*/  IMAD.U32 R7, RZ, RZ, UR7 ;  /* 0x00000007ff077e24 */ /* 0x000fe2000f8e00ff */
[----:B0-----:R-:W-:-:S04]  /*0190*/  UIADD3 UR4, UP1, UPT, UR4, 0x20, URZ ;  /* 0x0000002004047890 */ /* 0x001fc8000ff3e0ff */
[----:B------:R-:W-:Y:S02]  /*01a0*/  UIADD3.X UR5, UPT, UPT, URZ, UR5, URZ, UP1, !UPT ;  /* 0x00000005ff057290 */ /* 0x000fe40008ffe4ff */
[----:B------:R-:W-:-:S04]  /*01b0*/  IMAD.U32 R4, RZ, RZ, UR4 ;  /* 0x00000004ff047e24 */ /* 0x000fc8000f8e00ff */
[----:B------:R-:W-:-:S07]  /*01c0*/  MOV R5, UR5 ;  /* 0x0000000500057c02 */ /* 0x000fce0008000f00 */
.L_x_2:
[----:B------:R-:W2:Y:S04]  /*01d0*/  LDG.E R25, desc[UR10][R4.64+-0x20] ;  /* 0xffffe00a04197981 */ /* 0x000ea8000c1e1900 */
[----:B------:R-:W3:Y:S04]  /*01e0*/  LDG.E R27, desc[UR10][R4.64+-0x1c] ;  /* 0xffffe40a041b7981 */ /* 0x000ee8000c1e1900 */
[----:B------:R-:W4:Y:S04]  /*01f0*/  LDG.E R29, desc[UR10][R4.64+-0x18] ;  /* 0xffffe80a041d7981 */ /* 0x000f28000c1e1900 */
        /* <DEDUP_REMOVED lines=12> */
[----:B------:R-:W4:Y:S01]  /*02c0*/  LDG.E R9, desc[UR10][R4.64+0x1c] ;  /* 0x00001c0a04097981 */ /* 0x000f22000c1e1900 */
[----:B------:R-:W-:Y:S01]  /*02d0*/  VIADD R8, R6, 0x1 ;  /* 0x0000000106087836 */ /* 0x000fe20000000000 */
[----:B------:R-:W-:-:S04]  /*02e0*/  UIADD3 UR8, UPT, UPT, UR8, 0x10, URZ ;  /* 0x0000001008087890 */ /* 0x000fc8000fffe0ff */
[----:B------:R-:W-:Y:S01]  /*02f0*/  UISETP.NE.AND UP1, UPT, UR8, URZ, UPT ;  /* 0x000000ff0800728c */ /* 0x000fe2000bf25270 */
[C---:B--2--5:R-:W-:Y:S02]  /*0300*/  ISETP.GE.AND P0, PT, R0.reuse, R25, PT ;  /* 0x000000190000720c */ /* 0x064fe40003f06270 */
[----:B---3--:R-:W-:-:S11]  /*0310*/  ISETP.GE.AND P1, PT, R0, R27, PT ;  /* 0x0000001b0000720c */ /* 0x008fd60003f26270 */
[----:B------:R-:W-:Y:S01]  /*0320*/  @!P0 IMAD.MOV R8, RZ, RZ, R6 ;  /* 0x000000ffff088224 */ /* 0x000fe200078e0206 */
[----:B----4-:R-:W-:-:S03]  /*0330*/  ISETP.GE.AND P0, PT, R0, R29, PT ;  /* 0x0000001d0000720c */ /* 0x010fc60003f06270 */
[C---:B------:R-:W-:Y:S01]  /*0340*/  VIADD R6, R8.reuse, 0x1 ;  /* 0x0000000108067836 */ /* 0x040fe20000000000 */
[----:B------:R-:W-:Y:S02]  /*0350*/  @!P1 IADD3 R6, PT, PT, R8, RZ, RZ ;  /* 0x000000ff08069210 */ /* 0x000fe40007ffe0ff */
[----:B------:R-:W-:-:S03]  /*0360*/  ISETP.GE.AND P1, PT, R0, R10, PT ;  /* 0x0000000a0000720c */ /* 0x000fc60003f26270 */
[----:B------:R-:W-:-:S04]  /*0370*/  VIADD R8, R6, 0x1 ;  /* 0x0000000106087836 */ /* 0x000fc80000000000 */
[----:B------:R-:W-:Y:S01]  /*0380*/  @!P0 IMAD.MOV R8, RZ, RZ, R6 ;  /* 0x000000ffff088224 */ /* 0x000fe200078e0206 */
[----:B------:R-:W-:-:S03]  /*0390*/  ISETP.GE.AND P0, PT, R0, R12, PT ;  /* 0x0000000c0000720c */ /* 0x000fc60003f06270 */
[C---:B------:R-:W-:Y:S02]  /*03a0*/  VIADD R6, R8.reuse, 0x1 ;  /* 0x0000000108067836 */ /* 0x040fe40000000000 */
[----:B------:R-:W-:Y:S02]  /*03b0*/  @!P1 IADD3 R6, PT, PT, R8, RZ, RZ ;  /* 0x000000ff08069210 */ /* 0x000fe40007ffe0ff */
[----:B------:R-:W-:-:S03]  /*03c0*/  ISETP.GE.AND P1, PT, R0, R14, PT ;  /* 0x0000000e0000720c */ /* 0x000fc60003f26270 */
[----:B------:R-:W-:-:S03]  /*03d0*/  VIADD R8, R6, 0x1 ;  /* 0x0000000106087836 */ /* 0x000fc60000000000 */
[----:B------:R-:W-:Y:S01]  /*03e0*/  @!P0 IMAD.MOV R8, RZ, RZ, R6 ;  /* 0x000000ffff088224 */ /* 0x000fe200078e0206 */
[----:B------:R-:W-:-:S03]  /*03f0*/  ISETP.GE.AND P0, PT, R0, R16, PT ;  /* 0x000000100000720c */ /* 0x000fc60003f06270 */
[----:B------:R-:W-:-:S03]  /*0400*/  VIADD R6, R8, 0x1 ;  /* 0x0000000108067836 */ /* 0x000fc60000000000 */
[----:B------:R-:W-:Y:S02]  /*0410*/  @!P1 IADD3 R6, PT, PT, R8, RZ, RZ ;  /* 0x000000ff08069210 */ /* 0x000fe40007ffe0ff */
[----:B------:R-:W-:-:S03]  /*0420*/  ISETP.GE.AND P1, PT, R0, R18, PT ;  /* 0x000000120000720c */ /* 0x000fc60003f26270 */
[----:B------:R-:W-:Y:S02]  /*0430*/  VIADD R8, R6, 0x1 ;  /* 0x0000000106087836 */ /* 0x000fe40000000000 */
[----:B------:R-:W-:Y:S01]  /*0440*/  @!P0 IMAD.MOV R8, RZ, RZ, R6 ;  /* 0x000000ffff088224 */ /* 0x000fe200078e0206 */
[----:B------:R-:W-:-:S03]  /*0450*/  ISETP.GE.AND P0, PT, R0, R23, PT ;  /* 0x000000170000720c */ /* 0x000fc60003f06270 */
[----:B------:R-:W-:-:S04]  /*0460*/  VIADD R6, R8, 0x1 ;  /* 0x0000000108067836 */ /* 0x000fc80000000000 */
        /* <DEDUP_REMOVED lines=10> */
[----:B------:R-:W-:-:S04]  /*0510*/  ISETP.GE.AND P0, PT, R0, R15, PT ;  /* 0x0000000f0000720c */ /* 0x000fc80003f06270 */
[----:B------:R-:W-:-:S03]  /*0520*/  IADD3 R6, PT, PT, R8, 0x1, RZ ;  /* 0x0000000108067810 */ /* 0x000fc60007ffe0ff */
[----:B------:R-:W-:Y:S01]  /*0530*/  @!P1 IMAD.MOV R6, RZ, RZ, R8 ;  /* 0x000000ffff069224 */ /* 0x000fe200078e0208 */
[----:B------:R-:W-:-:S03]  /*0540*/  ISETP.GE.AND P1, PT, R0, R13, PT ;  /* 0x0000000d0000720c */ /* 0x000fc60003f26270 */
[C---:B------:R-:W-:Y:S02]  /*0550*/  VIADD R8, R6.reuse, 0x1 ;  /* 0x0000000106087836 */ /* 0x040fe40000000000 */
[----:B------:R-:W-:Y:S02]  /*0560*/  @!P0 IADD3 R8, PT, PT, R6, RZ, RZ ;  /* 0x000000ff06088210 */ /* 0x000fe40007ffe0ff */
[----:B------:R-:W-:-:S03]  /*0570*/  ISETP.GE.AND P0, PT, R0, R11, PT ;  /* 0x0000000b0000720c */ /* 0x000fc60003f06270 */
[----:B------:R-:W-:-:S03]  /*0580*/  VIADD R6, R8, 0x1 ;  /* 0x0000000108067836 */ /* 0x000fc60000000000 */
[----:B------:R-:W-:Y:S01]  /*0590*/  @!P1 IMAD.MOV R6, RZ, RZ, R8 ;  /* 0x000000ffff069224 */ /* 0x000fe200078e0208 */
[----:B------:R-:W-:-:S04]  /*05a0*/  ISETP.GE.AND P1, PT, R0, R9, PT ;  /* 0x000000090000720c */ /* 0x000fc80003f26270 */
[----:B------:R-:W-:Y:S02]  /*05b0*/  IADD3 R8, PT, PT, R6, 0x1, RZ ;  /* 0x0000000106087810 */ /* 0x000fe40007ffe0ff */
[----:B------:R-:W-:Y:S01]  /*05c0*/  @!P0 IMAD.MOV R8, RZ, RZ, R6 ;  /* 0x000000ffff088224 */ /* 0x000fe200078e0206 */
[----:B------:R-:W-:-:S03]  /*05d0*/  IADD3 R4, P0, PT, R4, 0x40, RZ ;  /* 0x0000004004047810 */ /* 0x000fc60007f1e0ff */
[----:B------:R-:W-:Y:S01]  /*05e0*/  VIADD R6, R8, 0x1 ;  /* 0x0000000108067836 */ /* 0x000fe20000000000 */
[----:B------:R-:W-:Y:S02]  /*05f0*/  IADD3.X R5, PT, PT, RZ, R5, RZ, P0, !PT ;  /* 0x00000005ff057210 */ /* 0x000fe400007fe4ff */
[----:B------:R-:W-:Y:S01]  /*0600*/  @!P1 IMAD.MOV R6, RZ, RZ, R8 ;  /* 0x000000ffff069224 */ /* 0x000fe200078e0208 */
[----:B------:R-:W-:Y:S06]  /*0610*/  BRA.U UP1, `(.L_x_2) ;  /* 0xfffffff901ec7547 */ /* 0x000fec000b83ffff */
.L_x_1:
[----:B------:R-:W-:Y:S05]  /*0620*/  BRA.U !UP0, `(.L_x_3) ;  /* 0x0000000508307547 */ /* 0x000fea000b800000 */
[----:B------:R-:W-:Y:S02]  /*0630*/  UISETP.GE.U32.AND UP0, UPT, UR6, 0x8, UPT ;  /* 0x000000080600788c */ /* 0x000fe4000bf06070 */
[----:B------:R-:W-:-:S04]  /*0640*/  ULOP3.LUT UR5, UR9, 0x7, URZ, 0xc0, !UPT ;  /* 0x0000000709057892 */ /* 0x000fc8000f8ec0ff */
[----:B------:R-:W-:-:S03]  /*0650*/  UISETP.NE.AND UP1, UPT, UR5, URZ, UPT ;  /* 0x000000ff0500728c */ /* 0x000fc6000bf25270 */
[----:B------:R-:W-:Y:S08]  /*0660*/  BRA.U !UP0, `(.L_x_4) ;  /* 0x0000000108887547 */ /* 0x000ff0000b800000 */
[----:B------:R-:W-:-:S05]  /*0670*/  IMAD.WIDE.U32 R4, R7, 0x4, R2 ;  /* 0x0000000407047825 */ /* 0x000fca00078e0002 */
[----:B------:R-:W2:Y:S04]  /*0680*/  LDG.E R9, desc[UR10][R4.64] ;  /* 0x0000000a04097981 */ /* 0x000ea8000c1e1900 */
[----:B------:R-:W3:Y:S04]  /*0690*/  LDG.E R11, desc[UR10][R4.64+0x4] ;  /* 0x0000040a040b7981 */ /* 0x000ee8000c1e1900 */
[----:B------:R-:W4:Y:S04]  /*06a0*/  LDG.E R13, desc[UR10][R4.64+0x8] ;  /* 0x0000080a040d7981 */ /* 0x000f28000c1e1900 */
[----:B------:R-:W4:Y:S04]  /*06b0*/  LDG.E R15, desc[UR10][R4.64+0xc] ;  /* 0x00000c0a040f7981 */ /* 0x000f28000c1e1900 */
[----:B------:R-:W4:Y:S04]  /*06c0*/  LDG.E R17, desc[UR10][R4.64+0x10] ;  /* 0x0000100a04117981 */ /* 0x000f28000c1e1900 */
[----:B------:R-:W4:Y:S04]  /*06d0*/  LDG.E R19, desc[UR10][R4.64+0x14] ;  /* 0x0000140a04137981 */ /* 0x000f28000c1e1900 */
[----:B------:R-:W4:Y:S04]  /*06e0*/  LDG.E R21, desc[UR10][R4.64+0x18] ;  /* 0x0000180a04157981 */ /* 0x000f28000c1e1900 */
[----:B------:R0:W4:Y:S01]  /*06f0*/  LDG.E R23, desc[UR10][R4.64+0x1c] ;  /* 0x00001c0a04177981 */ /* 0x000122000c1e1900 */
[----:B------:R-:W-:-:S02]  /*0700*/  VIADD R8, R6, 0x1 ;  /* 0x0000000106087836 */ /* 0x000fc40000000000 */
[----:B------:R-:W-:Y:S01]  /*0710*/  VIADD R7, R7, 0x8 ;  /* 0x0000000807077836 */ /* 0x000fe20000000000 */
[C---:B--2--5:R-:W-:Y:S02]  /*0720*/  ISETP.GE.AND P1, PT, R0.reuse, R9, PT ;  /* 0x000000090000720c */ /* 0x064fe40003f26270 */
[----:B---3--:R-:W-:-:S11]  /*0730*/  ISETP.GE.AND P0, PT, R0, R11, PT ;  /* 0x0000000b0000720c */ /* 0x008fd60003f06270 */
[----:B------:R-:W-:Y:S02]  /*0740*/  @!P1 IADD3 R8, PT, PT, R6, RZ, RZ ;  /* 0x000000ff06089210 */ /* 0x000fe40007ffe0ff */
[----:B----4-:R-:W-:-:S03]  /*0750*/  ISETP.GE.AND P1, PT, R0, R13, PT ;  /* 0x0000000d0000720c */ /* 0x010fc60003f26270 */
[----:B------:R-:W-:Y:S02]  /*0760*/  VIADD R6, R8, 0x1 ;  /* 0x0000000108067836 */ /* 0x000fe40000000000 */
[----:B------:R-:W-:Y:S01]  /*0770*/  @!P0 IMAD.MOV R6, RZ, RZ, R8 ;  /* 0x000000ffff068224 */ /* 0x000fe200078e0208 */
[----:B------:R-:W-:-:S04]  /*0780*/  ISETP.GE.AND P0, PT, R0, R15, PT ;  /* 0x0000000f0000720c */ /* 0x000fc80003f06270 */
[----:B------:R-:W-:-:S03]  /*0790*/  IADD3 R8, PT, PT, R6, 0x1, RZ ;  /* 0x0000000106087810 */ /* 0x000fc60007ffe0ff */
[----:B------:R-:W-:Y:S01]  /*07a0*/  @!P1 IMAD.MOV R8, RZ, RZ, R6 ;  /* 0x000000ffff089224 */ /* 0x000fe200078e0206 */
[----:B------:R-:W-:-:S03]  /*07b0*/  ISETP.GE.AND P1, PT, R0, R17, PT ;  /* 0x000000110000720c */ /* 0x000fc60003f26270 */
[C---:B0-----:R-:W-:Y:S02]  /*07c0*/  VIADD R4, R8.reuse, 0x1 ;  /* 0x0000000108047836 */ /* 0x041fe40000000000 */
[----:B------:R-:W-:Y:S02]  /*07d0*/  @!P0 IADD3 R4, PT, PT, R8, RZ, RZ ;  /* 0x000000ff08048210 */ /* 0x000fe40007ffe0ff */
[----:B------:R-:W-:-:S03]  /*07e0*/  ISETP.GE.AND P0, PT, R0, R19, PT ;  /* 0x000000130000720c */ /* 0x000fc60003f06270 */
[----:B------:R-:W-:-:S03]  /*07f0*/  VIADD R5, R4, 0x1 ;  /* 0x0000000104057836 */ /* 0x000fc60000000000 */
[----:B------:R-:W-:Y:S01]  /*0800*/  @!P1 IMAD.MOV R5, RZ, RZ, R4 ;  /* 0x000000ffff059224 */ /* 0x000fe200078e0204 */
[----:B------:R-:W-:-:S04]  /*0810*/  ISETP.GE.AND P1, PT, R0, R21, PT ;  /* 0x000000150000720c */ /* 0x000fc80003f26270 */
[----:B------:R-:W-:Y:S02]  /*0820*/  IADD3 R4, PT, PT, R5, 0x1, RZ ;  /* 0x0000000105047810 */ /* 0x000fe40007ffe0ff */
[----:B------:R-:W-:Y:S01]  /*0830*/  @!P0 IMAD.MOV R4, RZ, RZ, R5 ;  /* 0x000000ffff048224 */ /* 0x000fe200078e0205 */
[----:B------:R-:W-:-:S03]  /*0840*/  ISETP.GE.AND P0, PT, R0, R23, PT ;  /* 0x000000170000720c */ /* 0x000fc60003f06270 */
[----:B------:R-:W-:-:S03]  /*0850*/  VIADD R5, R4, 0x1 ;  /* 0x0000000104057836 */ /* 0x000fc60000000000 */
[----:B------:R-:W-:-:S05]  /*0860*/  @!P1 IADD3 R5, PT, PT, R4, RZ, RZ ;  /* 0x000000ff04059210 */ /* 0x000fca0007ffe0ff */
[C---:B------:R-:W-:Y:S02]  /*0870*/  VIADD R6, R5.reuse, 0x1 ;  /* 0x0000000105067836 */ /* 0x040fe40000000000 */
[----:B------:R-:W-:-:S07]  /*0880*/  @!P0 IADD3 R6, PT, PT, R5, RZ, RZ ;  /* 0x000000ff05068210 */ /* 0x000fce0007ffe0ff */
.L_x_4:
        /* <DEDUP_REMOVED lines=9> */
[----:B------:R-:W4:Y:S01]  /*0920*/  LDG.E R15, desc[UR10][R4.64+0xc] ;  /* 0x00000c0a040f7981 */ /* 0x000f22000c1e1900 */
[----:B------:R-:W-:-:S02]  /*0930*/  VIADD R8, R6, 0x1 ;  /* 0x0000000106087836 */ /* 0x000fc40000000000 */
[----:B------:R-:W-:Y:S01]  /*0940*/  VIADD R7, R7, 0x4 ;  /* 0x0000000407077836 */ /* 0x000fe20000000000 */
[C---:B--2--5:R-:W-:Y:S02]  /*0950*/  ISETP.GE.AND P1, PT, R0.reuse, R9, PT ;  /* 0x000000090000720c */ /* 0x064fe40003f26270 */
[----:B---3--:R-:W-:-:S11]  /*0960*/  ISETP.GE.AND P0, PT, R0, R11, PT ;  /* 0x0000000b0000720c */ /* 0x008fd60003f06270 */
[----:B------:R-:W-:Y:S01]  /*0970*/  @!P1 IMAD.MOV R8, RZ, RZ, R6 ;  /* 0x000000ffff089224 */ /* 0x000fe200078e0206 */
[----:B----4-:R-:W-:-:S04]  /*0980*/  ISETP.GE.AND P1, PT, R0, R13, PT ;  /* 0x0000000d0000720c */ /* 0x010fc80003f26270 */
[----:B------:R-:W-:Y:S01]  /*0990*/  IADD3 R6, PT, PT, R8, 0x1, RZ ;  /* 0x0000000108067810 */ /* 0x000fe20007ffe0ff */
[----:B------:R-:W-:Y:S01]  /*09a0*/  @!P0 IMAD.MOV R6, RZ, RZ, R8 ;  /* 0x000000ffff068224 */ /* 0x000fe200078e0208 */
[----:B------:R-:W-:-:S03]  /*09b0*/  ISETP.GE.AND P0, PT, R0, R15, PT ;  /* 0x0000000f0000720c */ /* 0x000fc60003f06270 */
[----:B------:R-:W-:-:S04]  /*09c0*/  VIADD R8, R6, 0x1 ;  /* 0x0000000106087836 */ /* 0x000fc80000000000 */
[----:B------:R-:W-:-:S05]  /*09d0*/  @!P1 IADD3 R8, PT, PT, R6, RZ, RZ ;  /* 0x000000ff06089210 */ /* 0x000fca0007ffe0ff */
[C---:B------:R-:W-:Y:S01]  /*09e0*/  VIADD R6, R8.reuse, 0x1 ;  /* 0x0000000108067836 */ /* 0x040fe20000000000 */
[----:B------:R-:W-:-:S07]  /*09f0*/  @!P0 IADD3 R6, PT, PT, R8, RZ, RZ ;  /* 0x000000ff08068210 */ /* 0x000fce0007ffe0ff */
.L_x_5:
[----:B------:R-:W-:Y:S05]  /*0a00*/  BRA.U !UP1, `(.L_x_3) ;  /* 0x0000000109387547 */ /* 0x000fea000b800000 */
[----:B------:R-:W-:Y:S01]  /*0a10*/  IMAD.WIDE.U32 R2, R7, 0x4, R2 ;  /* 0x0000000407027825 */ /* 0x000fe200078e0002 */
[----:B------:R-:W-:-:S03]  /*0a20*/  UIADD3 UR4, UPT, UPT, -UR4, URZ, URZ ;  /* 0x000000ff04047290 */ /* 0x000fc6000fffe1ff */
[----:B------:R-:W-:-:S09]  /*0a30*/  IMAD.MOV.U32 R5, RZ, RZ, R3 ;  /* 0x000000ffff057224 */ /* 0x000fd200078e0003 */
.L_x_6:
[----:B------:R-:W-:-:S06]  /*0a40*/  IMAD.MOV.U32 R3, RZ, RZ, R5 ;  /* 0x000000ffff037224 */ /* 0x000fcc00078e0005 */
[----:B------:R0:W2:Y:S01]  /*0a50*/  LDG.E R3, desc[UR10][R2.64] ;  /* 0x0000000a02037981 */ /* 0x0000a2000c1e1900 */
[----:B------:R-:W-:Y:S01]  /*0a60*/  UIADD3 UR4, UPT, UPT, UR4, 0x1, URZ ;  /* 0x0000000104047890 */ /* 0x000fe2000fffe0ff */
[----:B------:R-:W-:-:S03]  /*0a70*/  IADD3 R4, PT, PT, R6, 0x1, RZ ;  /* 0x0000000106047810 */ /* 0x000fc60007ffe0ff */
[----:B------:R-:W-:Y:S01]  /*0a80*/  UISETP.NE.AND UP0, UPT, UR4, URZ, UPT ;  /* 0x000000ff0400728c */ /* 0x000fe2000bf05270 */
[----:B0-----:R-:W-:-:S05]  /*0a90*/  IADD3 R2, P1, PT, R2, 0x4, RZ ;  /* 0x0000000402027810 */ /* 0x001fca0007f3e0ff */
[----:B------:R-:W-:Y:S01]  /*0aa0*/  IMAD.X R5, RZ, RZ, R5, P1 ;  /* 0x000000ffff057224 */ /* 0x000fe200008e0605 */
[----:B--2--5:R-:W-:-:S13]  /*0ab0*/  ISETP.GE.AND P0, PT, R0, R3, PT ;  /* 0x000000030000720c */ /* 0x024fda0003f06270 */
[----:B------:R-:W-:-:S05]  /*0ac0*/  @!P0 IMAD.MOV R4, RZ, RZ, R6 ;  /* 0x000000ffff048224 */ /* 0x000fca00078e0206 */
[----:B------:R-:W-:Y:S01]  /*0ad0*/  MOV R6, R4 ;  /* 0x0000000400067202 */ /* 0x000fe20000000f00 */
[----:B------:R-:W-:Y:S06]  /*0ae0*/  BRA.U UP0, `(.L_x_6) ;  /* 0xfffffffd00d47547 */ /* 0x000fec000b83ffff */
.L_x_3:
[----:B------:R-:W-:-:S07]  /*0af0*/  IMAD.MOV.U32 R7, RZ, RZ, RZ ;  /* 0x000000ffff077224 */ /* 0x000fce00078e00ff */
.L_x_0:
[----:B------:R-:W0:Y:S02]  /*0b00*/  LDCU.64 UR4, c[0x0][0x388] ;  /* 0x00007100ff0477ac */ /* 0x000e240008000a00 */
[----:B0-----:R-:W-:-:S04]  /*0b10*/  LEA R2, P0, R6, UR4, 0x2 ;  /* 0x0000000406027c11 */ /* 0x001fc8000f8010ff */
[----:B------:R-:W-:-:S05]  /*0b20*/  LEA.HI.X R3, R6, UR5, R7, 0x2, P0 ;  /* 0x0000000506037c11 */ /* 0x000fca00080f1407 */
[----:B-----5:R-:W-:Y:S01]  /*0b30*/  STG.E desc[UR10][R2.64], R0 ;  /* 0x0000000002007986 */ /* 0x020fe2000c10190a */
[----:B------:R-:W-:Y:S05]  /*0b40*/  EXIT ;  /* 0x000000000000794d */ /* 0x000fea0003800000 */
.L_x_7:
[----:B------:R-:W-:-:S00]  /*0b50*/  BRA `(.L_x_7) ;  /* 0xfffffffc00fc7947 */ /* 0x000fc0000383ffff */
[----:B------:R-:W-:-:S00]  /*0b60*/  NOP ;  /* 0x0000000000007918 */ /* 0x000fc00000000000 */
        /* <DEDUP_REMOVED lines=9> */
.L_x_8:


//--------------------- .nv.shared.reserved.0     --------------------------
	.section	.nv.shared.reserved.0,"aw",@nobits
	.weak		__nv_reservedSMEM_offset_0_alias
	.size		__nv_reservedSMEM_offset_0_alias, 0, 64
	.other		__nv_reservedSMEM_offset_0_alias,@"STO_CUDA_RESERVED_SHARED STV_DEFAULT"
__nv_reservedSMEM_offset_0_alias:
	.zero		0
	.zero		64


//--------------------- .nv.constant0._Z10count_sortPiS_i --------------------------
	.section	.nv.constant0._Z10count_sortPiS_i,"a",@progbits
	.sectionflags	@""
	.align	4
.nv.constant0._Z10count_sortPiS_i:
	.zero		916


//--------------------- SYMBOLS --------------------------

	.type		.nv.reservedSmem.offset0,@object
	.size		.nv.reservedSmem.offset0,0x4
